	.headerflags	@"EF_CUDA_TEXMODE_UNIFIED EF_CUDA_64BIT_ADDRESS EF_CUDA_ACCELERATORS EF_CUDA_SM90 EF_CUDA_VIRTUAL_SM(EF_CUDA_SM90)"
	.elftype	@"ET_EXEC"


//--------------------- .nv.info                  --------------------------
	.section	.nv.info,"",@"SHT_CUDA_INFO"
	.align	4


	//----- nvinfo : EIATTR_REGCOUNT
	.align		4
        /*0000*/ 	.byte	0x04, 0x2f
        /*0002*/ 	.short	(.L_3 - .L_2)
	.align		4
.L_2:
        /*0004*/ 	.word	index@(triton_poi_fused__native_batch_norm_legit_no_training_relu_46)
        /*0008*/ 	.word	0x00000020


	//----- nvinfo : EIATTR_MIN_STACK_SIZE
	.align		4
.L_3:
        /*000c*/ 	.byte	0x04, 0x12
        /*000e*/ 	.short	(.L_5 - .L_4)
	.align		4
.L_4:
        /*0010*/ 	.word	index@(triton_poi_fused__native_batch_norm_legit_no_training_relu_46)
        /*0014*/ 	.word	0x00000000


	//----- nvinfo : EIATTR_FRAME_SIZE
	.align		4
.L_5:
        /*0018*/ 	.byte	0x04, 0x11
        /*001a*/ 	.short	(.L_7 - .L_6)
	.align		4
.L_6:
        /*001c*/ 	.word	index@(triton_poi_fused__native_batch_norm_legit_no_training_relu_46)
        /*0020*/ 	.word	0x00000000


	//----- nvinfo : EIATTR_MIN_STACK_SIZE
	.align		4
.L_7:
        /*0024*/ 	.byte	0x04, 0x12
        /*0026*/ 	.short	(.L_9 - .L_8)
	.align		4
.L_8:
        /*0028*/ 	.word	index@(triton_poi_fused__native_batch_norm_legit_no_training_relu_46)
        /*002c*/ 	.word	0x00000000
.L_9:


//--------------------- .nv.info.triton_poi_fused__native_batch_norm_legit_no_training_relu_46 --------------------------
	.section	.nv.info.triton_poi_fused__native_batch_norm_legit_no_training_relu_46,"",@"SHT_CUDA_INFO"
	.sectionflags	@""
	.align	4


	//----- nvinfo : EIATTR_CUDA_API_VERSION
	.align		4
        /*0000*/ 	.byte	0x04, 0x37
        /*0002*/ 	.short	(.L_11 - .L_10)
.L_10:
        /*0004*/ 	.word	0x0000007c


	//----- nvinfo : EIATTR_KPARAM_INFO
	.align		4
.L_11:
        /*0008*/ 	.byte	0x04, 0x17
        /*000a*/ 	.short	(.L_13 - .L_12)
.L_12:
        /*000c*/ 	.word	0x00000000
        /*0010*/ 	.short	0x0007
        /*0012*/ 	.short	0x0034
        /*0014*/ 	.byte	0x00, 0xf0, 0x11, 0x00


	//----- nvinfo : EIATTR_KPARAM_INFO
	.align		4
.L_13:
        /*0018*/ 	.byte	0x04, 0x17
        /*001a*/ 	.short	(.L_15 - .L_14)
.L_14:
        /*001c*/ 	.word	0x00000000
        /*0020*/ 	.short	0x0006
        /*0022*/ 	.short	0x0030
        /*0024*/ 	.byte	0x00, 0xf0, 0x11, 0x00


	//----- nvinfo : EIATTR_KPARAM_INFO
	.align		4
.L_15:
        /*0028*/ 	.byte	0x04, 0x17
        /*002a*/ 	.short	(.L_17 - .L_16)
.L_16:
        /*002c*/ 	.word	0x00000000
        /*0030*/ 	.short	0x0005
        /*0032*/ 	.short	0x0028
        /*0034*/ 	.byte	0x00, 0xf4, 0x21, 0x00


	//----- nvinfo : EIATTR_KPARAM_INFO
	.align		4
.L_17:
        /*0038*/ 	.byte	0x04, 0x17
        /*003a*/ 	.short	(.L_19 - .L_18)
.L_18:
        /*003c*/ 	.word	0x00000000
        /*0040*/ 	.short	0x0004
        /*0042*/ 	.short	0x0020
        /*0044*/ 	.byte	0x00, 0xf4, 0x21, 0x00


	//----- nvinfo : EIATTR_KPARAM_INFO
	.align		4
.L_19:
        /*0048*/ 	.byte	0x04, 0x17
        /*004a*/ 	.short	(.L_21 - .L_20)
.L_20:
        /*004c*/ 	.word	0x00000000
        /*0050*/ 	.short	0x0003
        /*0052*/ 	.short	0x0018
        /*0054*/ 	.byte	0x00, 0xf4, 0x21, 0x00


	//----- nvinfo : EIATTR_KPARAM_INFO
	.align		4
.L_21:
        /*0058*/ 	.byte	0x04, 0x17
        /*005a*/ 	.short	(.L_23 - .L_22)
.L_22:
        /*005c*/ 	.word	0x00000000
        /*0060*/ 	.short	0x0002
        /*0062*/ 	.short	0x0010
        /*0064*/ 	.byte	0x00, 0xf4, 0x21, 0x00


	//----- nvinfo : EIATTR_KPARAM_INFO
	.align		4
.L_23:
        /*0068*/ 	.byte	0x04, 0x17
        /*006a*/ 	.short	(.L_25 - .L_24)
.L_24:
        /*006c*/ 	.word	0x00000000
        /*0070*/ 	.short	0x0001
        /*0072*/ 	.short	0x0008
        /*0074*/ 	.byte	0x00, 0xf4, 0x21, 0x00


	//----- nvinfo : EIATTR_KPARAM_INFO
	.align		4
.L_25:
        /*0078*/ 	.byte	0x04, 0x17
        /*007a*/ 	.short	(.L_27 - .L_26)
.L_26:
        /*007c*/ 	.word	0x00000000
        /*0080*/ 	.short	0x0000
        /*0082*/ 	.short	0x0000
        /*0084*/ 	.byte	0x00, 0xf4, 0x21, 0x00


	//----- nvinfo : EIATTR_SPARSE_MMA_MASK
	.align		4
.L_27:
        /*0088*/ 	.byte	0x03, 0x50
        /*008a*/ 	.short	0x0000


	//----- nvinfo : EIATTR_MAXREG_COUNT
	.align		4
        /*008c*/ 	.byte	0x03, 0x1b
        /*008e*/ 	.short	0x00ff


	//----- nvinfo : EIATTR_EXIT_INSTR_OFFSETS
	.align		4
        /*0090*/ 	.byte	0x04, 0x1c
        /*0092*/ 	.short	(.L_29 - .L_28)


	//   ....[0]....
.L_28:
        /*0094*/ 	.word	0x00001230


	//   ....[1]....
        /*0098*/ 	.word	0x00001300


	//----- nvinfo : EIATTR_REQNTID
	.align		4
.L_29:
        /*009c*/ 	.byte	0x04, 0x10
        /*009e*/ 	.short	(.L_31 - .L_30)
.L_30:
        /*00a0*/ 	.word	0x00000100
        /*00a4*/ 	.word	0x00000001
        /*00a8*/ 	.word	0x00000001


	//----- nvinfo : EIATTR_CBANK_PARAM_SIZE
	.align		4
.L_31:
        /*00ac*/ 	.byte	0x03, 0x19
        /*00ae*/ 	.short	0x0038


	//----- nvinfo : EIATTR_PARAM_CBANK
	.align		4
        /*00b0*/ 	.byte	0x04, 0x0a
        /*00b2*/ 	.short	(.L_33 - .L_32)
	.align		4
.L_32:
        /*00b4*/ 	.word	index@(.nv.constant0.triton_poi_fused__native_batch_norm_legit_no_training_relu_46)
        /*00b8*/ 	.short	0x0210
        /*00ba*/ 	.short	0x0038


	//----- nvinfo : EIATTR_SW_WAR
	.align		4
.L_33:
        /*00bc*/ 	.byte	0x04, 0x36
        /*00be*/ 	.short	(.L_35 - .L_34)
.L_34:
        /*00c0*/ 	.word	0x00000008
.L_35:


//--------------------- .nv.callgraph             --------------------------
	.section	.nv.callgraph,"",@"SHT_CUDA_CALLGRAPH"
	.align	4
	.sectionentsize	8
	.align		4
        /*0000*/ 	.word	0x00000000
	.align		4
        /*0004*/ 	.word	0xffffffff
	.align		4
        /*0008*/ 	.word	0x00000000
	.align		4
        /*000c*/ 	.word	0xfffffffe
	.align		4
        /*0010*/ 	.word	0x00000000
	.align		4
        /*0014*/ 	.word	0xfffffffd
	.align		4
        /*0018*/ 	.word	0x00000000
	.align		4
        /*001c*/ 	.word	0xfffffffc


//--------------------- .nv.constant4             --------------------------
	.section	.nv.constant4,"a",@progbits
	.align	8
	.align		8
.nv.constant4:
        /*0000*/ 	.dword	_$_str
	.align		8
        /*0008*/ 	.dword	_$_str_$_2


//--------------------- .text.triton_poi_fused__native_batch_norm_legit_no_training_relu_46 --------------------------
	.section	.text.triton_poi_fused__native_batch_norm_legit_no_training_relu_46,"ax",@progbits
	.sectionflags	@"SHF_BARRIERS=1"
	.align	128
        .global         triton_poi_fused__native_batch_norm_legit_no_training_relu_46
        .type           triton_poi_fused__native_batch_norm_legit_no_training_relu_46,@function
        .size           triton_poi_fused__native_batch_norm_legit_no_training_relu_46,(.L_x_1 - triton_poi_fused__native_batch_norm_legit_no_training_relu_46)
        .other          triton_poi_fused__native_batch_norm_legit_no_training_relu_46,@"STO_CUDA_ENTRY STV_DEFAULT"
triton_poi_fused__native_batch_norm_legit_no_training_relu_46:
.text.triton_poi_fused__native_batch_norm_legit_no_training_relu_46:
[----:B------:R-:W0:Y:S01]  /*0000*/  LDC R1, c[0x0][0x28] ;  /* 0x00000a00ff017b82 */ /* 0x000e220000000800 */
[----:B------:R-:W1:Y:S07]  /*0010*/  S2R R2, SR_TID.X ;  /* 0x0000000000027919 */ /* 0x000e6e0000002100 */
[----:B------:R-:W2:Y:S01]  /*0020*/  LDC.64 R16, c[0x0][0x210] ;  /* 0x00008400ff107b82 */ /* 0x000ea20000000a00 */
[----:B------:R-:W-:Y:S01]  /*0030*/  ULDC.64 UR6, c[0x0][0x208] ;  /* 0x0000820000067ab9 */ /* 0x000fe20000000a00 */
[----:B------:R-:W3:Y:S01]  /*0040*/  S2R R21, SR_CTAID.Y ;  /* 0x0000000000157919 */ /* 0x000ee20000002600 */
[----:B------:R-:W4:Y:S01]  /*0050*/  S2R R5, SR_CTAID.X ;  /* 0x0000000000057919 */ /* 0x000f220000002500 */
[----:B-1----:R-:W-:Y:S01]  /*0060*/  IMAD.SHL.U32 R3, R2, 0x4, RZ ;  /* 0x0000000402037824 */ /* 0x002fe200078e00ff */
[----:B------:R-:W-:-:S04]  /*0070*/  SHF.R.U32.HI R8, RZ, 0x6, R2 ;  /* 0x00000006ff087819 */ /* 0x000fc80000011602 */
[----:B------:R-:W-:-:S04]  /*0080*/  LOP3.LUT R0, R3, 0xfc, RZ, 0xc0, !PT ;  /* 0x000000fc03007812 */ /* 0x000fc800078ec0ff */
[----:B---3--:R-:W-:Y:S01]  /*0090*/  PRMT R4, R0, 0x6540, R21 ;  /* 0x0000654000047816 */ /* 0x008fe20000000015 */
[----:B----4-:R-:W-:Y:S01]  /*00a0*/  IMAD.SHL.U32 R0, R5, 0x10, RZ ;  /* 0x0000001005007824 */ /* 0x010fe200078e00ff */
[----:B------:R-:W-:Y:S02]  /*00b0*/  SGXT.U32 R5, R8, 0x2 ;  /* 0x000000020805781a */ /* 0x000fe40000000000 */
[C---:B------:R-:W-:Y:S01]  /*00c0*/  ISETP.GE.AND P0, PT, R4.reuse, 0x480, PT ;  /* 0x000004800400780c */ /* 0x040fe20003f06270 */
[----:B------:R-:W-:Y:S01]  /*00d0*/  IMAD.HI R6, R4, 0x38e38e39, RZ ;  /* 0x38e38e3904067827 */ /* 0x000fe200078e02ff */
[----:B------:R-:W-:-:S04]  /*00e0*/  LOP3.LUT R18, R0, R5, RZ, 0xfc, !PT ;  /* 0x0000000500127212 */ /* 0x000fc800078efcff */
[----:B------:R-:W-:Y:S02]  /*00f0*/  SHF.R.U32.HI R7, RZ, 0x1f, R6 ;  /* 0x0000001fff077819 */ /* 0x000fe40000011606 */
[----:B------:R-:W-:Y:S02]  /*0100*/  ISETP.LT.AND P1, PT, R18, 0xc4, !P0 ;  /* 0x000000c41200780c */ /* 0x000fe40004721270 */
[----:B------:R-:W-:Y:S02]  /*0110*/  LEA.HI.SX32 R7, R6, R7, 0x1a ;  /* 0x0000000706077211 */ /* 0x000fe400078fd2ff */
[----:B------:R-:W-:-:S03]  /*0120*/  LOP3.LUT R8, R18, 0x4, RZ, 0xfc, !PT ;  /* 0x0000000412087812 */ /* 0x000fc600078efcff */
[C---:B------:R-:W-:Y:S01]  /*0130*/  IMAD R4, R7.reuse, -0x120, R4 ;  /* 0xfffffee007047824 */ /* 0x040fe200078e0204 */
[----:B------:R-:W-:Y:S02]  /*0140*/  ISETP.LT.AND P2, PT, R8, 0xc4, !P0 ;  /* 0x000000c40800780c */ /* 0x000fe40004741270 */
[----:B------:R-:W-:Y:S01]  /*0150*/  CS2R R8, SRZ ;  /* 0x0000000000087805 */ /* 0x000fe2000001ff00 */
[----:B------:R-:W-:Y:S01]  /*0160*/  IMAD R19, R7, 0xdc80, R4 ;  /* 0x0000dc8007137824 */ /* 0x000fe200078e0204 */
[----:B------:R-:W-:Y:S02]  /*0170*/  CS2R R4, SRZ ;  /* 0x0000000000047805 */ /* 0x000fe4000001ff00 */
[----:B------:R-:W-:Y:S01]  /*0180*/  CS2R R6, SRZ ;  /* 0x0000000000067805 */ /* 0x000fe2000001ff00 */
[----:B------:R-:W-:-:S04]  /*0190*/  IMAD R19, R18, 0x120, R19 ;  /* 0x0000012012137824 */ /* 0x000fc800078e0213 */
[----:B--2---:R-:W-:-:S05]  /*01a0*/  IMAD.WIDE R14, R19, 0x4, R16 ;  /* 0x00000004130e7825 */ /* 0x004fca00078e0210 */
[----:B------:R1:W2:Y:S01]  /*01b0*/  @P1 LDG.E.EL.128 R4, desc[UR6][R14.64] ;  /* 0x000000060e041981 */ /* 0x0002a2000c2e1d00 */
[----:B------:R-:W-:Y:S01]  /*01c0*/  VIADD R23, R19, 0x480 ;  /* 0x0000048013177836 */ /* 0x000fe20000000000 */
[----:B------:R-:W-:Y:S02]  /*01d0*/  CS2R R10, SRZ ;  /* 0x00000000000a7805 */ /* 0x000fe4000001ff00 */
[----:B------:R-:W-:Y:S01]  /*01e0*/  LOP3.LUT R12, R18, 0x8, RZ, 0xfc, !PT ;  /* 0x00000008120c7812 */ /* 0x000fe200078efcff */
[----:B------:R-:W-:-:S03]  /*01f0*/  IMAD.WIDE R22, R23, 0x4, R16 ;  /* 0x0000000417167825 */ /* 0x000fc600078e0210 */
[----:B------:R-:W-:Y:S02]  /*0200*/  ISETP.LT.AND P1, PT, R12, 0xc4, !P0 ;  /* 0x000000c40c00780c */ /* 0x000fe40004721270 */
[----:B------:R3:W4:Y:S01]  /*0210*/  @P2 LDG.E.EL.128 R8, desc[UR6][R22.64] ;  /* 0x0000000616082981 */ /* 0x000722000c2e1d00 */
[----:B------:R-:W-:Y:S02]  /*0220*/  IADD3 R25, R19, 0x900, RZ ;  /* 0x0000090013197810 */ /* 0x000fe40007ffe0ff */
[----:B------:R-:W-:Y:S02]  /*0230*/  CS2R R12, SRZ ;  /* 0x00000000000c7805 */ /* 0x000fe4000001ff00 */
[----:B-1----:R-:W-:Y:S01]  /*0240*/  CS2R R14, SRZ ;  /* 0x00000000000e7805 */ /* 0x002fe2000001ff00 */
[----:B------:R-:W-:-:S05]  /*0250*/  IMAD.WIDE R24, R25, 0x4, R16 ;  /* 0x0000000419187825 */ /* 0x000fca00078e0210 */
[----:B------:R-:W5:Y:S01]  /*0260*/  @P1 LDG.E.EL.128 R12, desc[UR6][R24.64] ;  /* 0x00000006180c1981 */ /* 0x000f62000c2e1d00 */
[----:B------:R-:W-:Y:S01]  /*0270*/  LOP3.LUT R18, R18, 0xc, RZ, 0xfc, !PT ;  /* 0x0000000c12127812 */ /* 0x000fe200078efcff */
[----:B------:R-:W-:-:S03]  /*0280*/  VIADD R27, R19, 0xd80 ;  /* 0x00000d80131b7836 */ /* 0x000fc60000000000 */
[----:B------:R-:W-:Y:S01]  /*0290*/  ISETP.LT.AND P0, PT, R18, 0xc4, !P0 ;  /* 0x000000c41200780c */ /* 0x000fe20004701270 */
[----:B------:R-:W-:Y:S01]  /*02a0*/  IMAD.WIDE R26, R27, 0x4, R16 ;  /* 0x000000041b1a7825 */ /* 0x000fe200078e0210 */
[----:B------:R-:W-:Y:S02]  /*02b0*/  CS2R R16, SRZ ;  /* 0x0000000000107805 */ /* 0x000fe4000001ff00 */
[----:B------:R-:W-:-:S09]  /*02c0*/  CS2R R18, SRZ ;  /* 0x0000000000127805 */ /* 0x000fd2000001ff00 */
[----:B------:R1:W5:Y:S01]  /*02d0*/  @P0 LDG.E.EL.128 R16, desc[UR6][R26.64] ;  /* 0x000000061a100981 */ /* 0x000362000c2e1d00 */
[----:B------:R-:W1:Y:S01]  /*02e0*/  S2UR UR5, SR_CgaCtaId ;  /* 0x00000000000579c3 */ /* 0x000e620000008800 */
[----:B------:R-:W-:Y:S01]  /*02f0*/  SHF.R.U32.HI R20, RZ, 0x2, R2 ;  /* 0x00000002ff147819 */ /* 0x000fe20000011602 */
[----:B------:R-:W-:Y:S01]  /*0300*/  UMOV UR4, 0x400 ;  /* 0x0000040000047882 */ /* 0x000fe20000000000 */
[----:B---3--:R-:W-:Y:S02]  /*0310*/  LOP3.LUT R22, R3, 0x3fc, RZ, 0xc0, !PT ;  /* 0x000003fc03167812 */ /* 0x008fe400078ec0ff */
[----:B------:R-:W-:Y:S02]  /*0320*/  LOP3.LUT R20, R20, 0x30, RZ, 0xc0, !PT ;  /* 0x0000003014147812 */ /* 0x000fe400078ec0ff */
[----:B------:R-:W-:Y:S01]  /*0330*/  PRMT R29, R2, 0x6540, R21 ;  /* 0x00006540021d7816 */ /* 0x000fe20000000015 */
[----:B01----:R-:W0:Y:S03]  /*0340*/  LDC.64 R26, c[0x0][0x220] ;  /* 0x00008800ff1a7b82 */ /* 0x003e260000000a00 */
[----:B------:R-:W-:Y:S01]  /*0350*/  ISETP.GE.AND P0, PT, R29, 0x480, PT ;  /* 0x000004801d00780c */ /* 0x000fe20003f06270 */
[----:B------:R-:W-:-:S06]  /*0360*/  UPRMT UR4, UR5, 0x654, UR4 ;  /* 0x0000065405047896 */ /* 0x000fcc0008000004 */
[----:B------:R-:W-:Y:S01]  /*0370*/  VIADD R23, R20, UR4 ;  /* 0x0000000414177c36 */ /* 0x000fe20008000000 */
[----:B------:R-:W-:-:S03]  /*0380*/  LOP3.LUT R20, R2, 0xff, RZ, 0xc0, !PT ;  /* 0x000000ff02147812 */ /* 0x000fc600078ec0ff */
[----:B------:R-:W-:Y:S01]  /*0390*/  IMAD R22, R22, 0x4, R23 ;  /* 0x0000000416167824 */ /* 0x000fe200078e0217 */
[----:B------:R-:W-:-:S04]  /*03a0*/  LEA R20, R20, UR4, 0x2 ;  /* 0x0000000414147c11 */ /* 0x000fc8000f8e10ff */
[----:B--2---:R-:W-:Y:S01]  /*03b0*/  STS.128 [R22], R4 ;  /* 0x0000000416007388 */ /* 0x004fe20000000c00 */
[----:B------:R-:W-:Y:S06]  /*03c0*/  BAR.SYNC.DEFER_BLOCKING 0x0 ;  /* 0x0000000000007b1d */ /* 0x000fec0000010000 */
[----:B------:R-:W-:Y:S04]  /*03d0*/  LDS R25, [R20] ;  /* 0x0000000014197984 */ /* 0x000fe80000000800 */
[----:B------:R-:W-:Y:S04]  /*03e0*/  LDS R23, [R20+0x410] ;  /* 0x0004100014177984 */ /* 0x000fe80000000800 */
[----:B------:R-:W-:Y:S04]  /*03f0*/  LDS R28, [R20+0x820] ;  /* 0x00082000141c7984 */ /* 0x000fe80000000800 */
[----:B------:R-:W-:Y:S01]  /*0400*/  LDS R24, [R20+0xc30] ;  /* 0x000c300014187984 */ /* 0x000fe20000000800 */
[----:B------:R-:W-:Y:S06]  /*0410*/  BAR.SYNC.DEFER_BLOCKING 0x0 ;  /* 0x0000000000007b1d */ /* 0x000fec0000010000 */
[----:B----4-:R1:W-:Y:S02]  /*0420*/  STS.128 [R22], R8 ;  /* 0x0000000816007388 */ /* 0x0103e40000000c00 */
[----:B------:R-:W-:Y:S01]  /*0430*/  BAR.SYNC.DEFER_BLOCKING 0x0 ;  /* 0x0000000000007b1d */ /* 0x000fe20000010000 */
[----:B-1----:R-:W-:-:S07]  /*0440*/  IMAD.HI R8, R29, 0x38e38e39, RZ ;  /* 0x38e38e391d087827 */ /* 0x002fce00078e02ff */
[----:B------:R-:W1:Y:S01]  /*0450*/  LDC.64 R10, c[0x0][0x230] ;  /* 0x00008c00ff0a7b82 */ /* 0x000e620000000a00 */
[----:B------:R-:W-:-:S04]  /*0460*/  SHF.R.U32.HI R9, RZ, 0x1f, R8 ;  /* 0x0000001fff097819 */ /* 0x000fc80000011608 */
[----:B------:R-:W-:Y:S01]  /*0470*/  LEA.HI.SX32 R8, R8, R9, 0x1a ;  /* 0x0000000908087211 */ /* 0x000fe200078fd2ff */
[----:B------:R-:W-:Y:S04]  /*0480*/  LDS R4, [R20] ;  /* 0x0000000014047984 */ /* 0x000fe80000000800 */
[----:B------:R-:W2:Y:S04]  /*0490*/  LDS R7, [R20+0x410] ;  /* 0x0004100014077984 */ /* 0x000ea80000000800 */
[----:B------:R-:W3:Y:S04]  /*04a0*/  LDS R6, [R20+0x820] ;  /* 0x0008200014067984 */ /* 0x000ee80000000800 */
[----:B------:R-:W4:Y:S01]  /*04b0*/  LDS R5, [R20+0xc30] ;  /* 0x000c300014057984 */ /* 0x000f220000000800 */
[----:B------:R-:W-:Y:S06]  /*04c0*/  BAR.SYNC.DEFER_BLOCKING 0x0 ;  /* 0x0000000000007b1d */ /* 0x000fec0000010000 */
[----:B-----5:R5:W-:Y:S02]  /*04d0*/  STS.128 [R22], R12 ;  /* 0x0000000c16007388 */ /* 0x020be40000000c00 */
[----:B------:R-:W-:Y:S01]  /*04e0*/  BAR.SYNC.DEFER_BLOCKING 0x0 ;  /* 0x0000000000007b1d */ /* 0x000fe20000010000 */
[----:B-----5:R-:W-:-:S07]  /*04f0*/  IMAD R15, R8, -0x120, R29 ;  /* 0xfffffee0080f7824 */ /* 0x020fce00078e021d */
[----:B------:R-:W5:Y:S01]  /*0500*/  LDC.64 R8, c[0x0][0x218] ;  /* 0x00008600ff087b82 */ /* 0x000f620000000a00 */
[----:B0-----:R-:W-:Y:S01]  /*0510*/  IMAD.WIDE R26, R15, 0x4, R26 ;  /* 0x000000040f1a7825 */ /* 0x001fe200078e021a */
[----:B------:R-:W0:Y:S04]  /*0520*/  LDS R14, [R20] ;  /* 0x00000000140e7984 */ /* 0x000e280000000800 */
[----:B------:R-:W0:Y:S04]  /*0530*/  LDS R13, [R20+0x410] ;  /* 0x00041000140d7984 */ /* 0x000e280000000800 */
[----:B------:R-:W0:Y:S04]  /*0540*/  LDS R12, [R20+0x820] ;  /* 0x00082000140c7984 */ /* 0x000e280000000800 */
[----:B------:R-:W0:Y:S01]  /*0550*/  LDS R29, [R20+0xc30] ;  /* 0x000c3000141d7984 */ /* 0x000e220000000800 */
[----:B------:R-:W-:Y:S06]  /*0560*/  BAR.SYNC.DEFER_BLOCKING 0x0 ;  /* 0x0000000000007b1d */ /* 0x000fec0000010000 */
[----:B------:R1:W-:Y:S02]  /*0570*/  STS.128 [R22], R16 ;  /* 0x0000001016007388 */ /* 0x0003e40000000c00 */
[----:B------:R-:W-:Y:S01]  /*0580*/  BAR.SYNC.DEFER_BLOCKING 0x0 ;  /* 0x0000000000007b1d */ /* 0x000fe20000010000 */
[----:B-1----:R-:W-:-:S10]  /*0590*/  HFMA2.MMA R16, -RZ, RZ, 0, 0 ;  /* 0x00000000ff107435 */ /* 0x002fd400000001ff */
[----:B------:R1:W2:Y:S01]  /*05a0*/  @!P0 LDG.E.EL R16, desc[UR6][R26.64] ;  /* 0x000000061a108981 */ /* 0x0002a2000c2e1900 */
[----:B-----5:R-:W-:-:S03]  /*05b0*/  IMAD.WIDE R8, R15, 0x4, R8 ;  /* 0x000000040f087825 */ /* 0x020fc600078e0208 */
[----:B------:R-:W5:Y:S01]  /*05c0*/  LDS R17, [R20] ;  /* 0x0000000014117984 */ /* 0x000f620000000800 */
[----:B------:R-:W-:-:S03]  /*05d0*/  IMAD.WIDE R10, R15, 0x4, R10 ;  /* 0x000000040f0a7825 */ /* 0x000fc600078e020a */
[----:B------:R-:W0:Y:S01]  /*05e0*/  LDS R19, [R20+0x410] ;  /* 0x0004100014137984 */ /* 0x000e220000000800 */
[----:B-1----:R-:W-:-:S06]  /*05f0*/  IMAD.MOV.U32 R26, RZ, RZ, RZ ;  /* 0x000000ffff1a7224 */ /* 0x002fcc00078e00ff */
[----:B------:R1:W3:Y:S01]  /*0600*/  @!P0 LDG.E.EL R26, desc[UR6][R8.64] ;  /* 0x00000006081a8981 */ /* 0x0002e2000c2e1900 */
[----:B------:R-:W-:Y:S01]  /*0610*/  IMAD.MOV.U32 R18, RZ, RZ, RZ ;  /* 0x000000ffff127224 */ /* 0x000fe200078e00ff */
[----:B-1----:R-:W1:Y:S02]  /*0620*/  LDC.64 R8, c[0x0][0x228] ;  /* 0x00008a00ff087b82 */ /* 0x002e640000000a00 */
[----:B-1----:R-:W-:-:S04]  /*0630*/  IMAD.WIDE R8, R15, 0x4, R8 ;  /* 0x000000040f087825 */ /* 0x002fc800078e0208 */
[----:B------:R-:W-:Y:S01]  /*0640*/  IMAD.MOV.U32 R15, RZ, RZ, RZ ;  /* 0x000000ffff0f7224 */ /* 0x000fe200078e00ff */
[----:B------:R1:W5:Y:S05]  /*0650*/  @!P0 LDG.E.EL R18, desc[UR6][R8.64] ;  /* 0x0000000608128981 */ /* 0x00036a000c2e1900 */
[----:B------:R0:W5:Y:S01]  /*0660*/  @!P0 LDG.E.EL R15, desc[UR6][R10.64] ;  /* 0x000000060a0f8981 */ /* 0x000162000c2e1900 */
[----:B------:R-:W4:Y:S01]  /*0670*/  S2UR UR4, SR_CgaCtaId ;  /* 0x00000000000479c3 */ /* 0x000f220000008800 */
[----:B------:R-:W-:Y:S01]  /*0680*/  SHF.R.U32.HI R2, RZ, 0x2, R2 ;  /* 0x00000002ff027819 */ /* 0x000fe20000011602 */
[----:B------:R-:W-:Y:S01]  /*0690*/  UMOV UR5, 0x400 ;  /* 0x0000040000057882 */ /* 0x000fe20000000000 */
[----:B------:R-:W-:Y:S01]  /*06a0*/  LOP3.LUT R0, R0, 0xc, R3, 0xf8, !PT ;  /* 0x0000000c00007812 */ /* 0x000fe200078ef803 */
[----:B-1----:R-:W1:Y:S01]  /*06b0*/  LDS R9, [R20+0x820] ;  /* 0x0008200014097984 */ /* 0x002e620000000800 */
[----:B------:R-:W-:-:S03]  /*06c0*/  SGXT.U32 R2, R2, 0x6 ;  /* 0x000000060202781a */ /* 0x000fc60000000000 */
[----:B0-----:R-:W0:Y:S01]  /*06d0*/  LDS R11, [R20+0xc30] ;  /* 0x000c3000140b7984 */ /* 0x001e220000000800 */
[----:B------:R-:W-:Y:S02]  /*06e0*/  MOV R10, 0x3e800000 ;  /* 0x3e800000000a7802 */ /* 0x000fe40000000f00 */
[----:B------:R-:W-:Y:S01]  /*06f0*/  PRMT R21, R2, 0x6540, R21 ;  /* 0x0000654002157816 */ /* 0x000fe20000000015 */
[----:B----4-:R-:W-:Y:S01]  /*0700*/  UPRMT UR4, UR4, 0x654, UR5 ;  /* 0x0000065404047896 */ /* 0x010fe20008000005 */
[----:B------:R-:W-:Y:S01]  /*0710*/  BAR.SYNC.DEFER_BLOCKING 0x0 ;  /* 0x0000000000007b1d */ /* 0x000fe20000010000 */
[----:B--2---:R-:W-:-:S05]  /*0720*/  FADD R22, R16, 9.9999997473787516356e-06 ;  /* 0x3727c5ac10167421 */ /* 0x004fca0000000000 */
[----:B------:R-:W2:Y:S01]  /*0730*/  S2R R16, SR_TID.X ;  /* 0x0000000000107919 */ /* 0x000ea20000002100 */
[----:B------:R-:W4:Y:S01]  /*0740*/  MUFU.SQRT R27, R22 ;  /* 0x00000016001b7308 */ /* 0x000f220000002000 */
[--C-:B---3--:R-:W-:Y:S01]  /*0750*/  FADD R7, R7, -R26.reuse ;  /* 0x8000001a07077221 */ /* 0x108fe20000000000 */
[--C-:B------:R-:W-:Y:S01]  /*0760*/  FADD R23, R23, -R26.reuse ;  /* 0x8000001a17177221 */ /* 0x100fe20000000000 */
[--C-:B------:R-:W-:Y:S01]  /*0770*/  FADD R25, R25, -R26.reuse ;  /* 0x8000001a19197221 */ /* 0x100fe20000000000 */
[C---:B----4-:R-:W-:Y:S01]  /*0780*/  FSETP.GT.AND P0, PT, R27.reuse, 8.50705917302346158658e+37, PT ;  /* 0x7e8000001b00780b */ /* 0x050fe20003f04000 */
[--C-:B------:R-:W-:Y:S01]  /*0790*/  FADD R24, R24, -R26.reuse ;  /* 0x8000001a18187221 */ /* 0x100fe20000000000 */
[----:B------:R-:W-:Y:S01]  /*07a0*/  FSETP.GEU.AND P1, PT, R27, 1.175494350822287508e-38, PT ;  /* 0x008000001b00780b */ /* 0x000fe20003f2e000 */
[--C-:B------:R-:W-:Y:S01]  /*07b0*/  FADD R4, R4, -R26.reuse ;  /* 0x8000001a04047221 */ /* 0x100fe20000000000 */
[----:B------:R-:W-:Y:S01]  /*07c0*/  FSEL R10, R10, 1, P0 ;  /* 0x3f8000000a0a7808 */ /* 0x000fe20000000000 */
[--C-:B------:R-:W-:Y:S01]  /*07d0*/  FADD R6, R6, -R26.reuse ;  /* 0x8000001a06067221 */ /* 0x100fe20000000000 */
[--C-:B------:R-:W-:Y:S01]  /*07e0*/  FADD R5, R5, -R26.reuse ;  /* 0x8000001a05057221 */ /* 0x100fe20000000000 */
[--C-:B------:R-:W-:Y:S01]  /*07f0*/  FADD R14, R14, -R26.reuse ;  /* 0x8000001a0e0e7221 */ /* 0x100fe20000000000 */
[--C-:B------:R-:W-:Y:S01]  /*0800*/  FADD R13, R13, -R26.reuse ;  /* 0x8000001a0d0d7221 */ /* 0x100fe20000000000 */
[--C-:B------:R-:W-:Y:S01]  /*0810*/  FADD R12, R12, -R26.reuse ;  /* 0x8000001a0c0c7221 */ /* 0x100fe20000000000 */
[--C-:B------:R-:W-:Y:S01]  /*0820*/  FADD R29, R29, -R26.reuse ;  /* 0x8000001a1d1d7221 */ /* 0x100fe20000000000 */
[--C-:B-----5:R-:W-:Y:S01]  /*0830*/  FADD R17, R17, -R26.reuse ;  /* 0x8000001a11117221 */ /* 0x120fe20000000000 */
[--C-:B------:R-:W-:Y:S01]  /*0840*/  FADD R19, R19, -R26.reuse ;  /* 0x8000001a13137221 */ /* 0x100fe20000000000 */
[----:B------:R-:W-:Y:S01]  /*0850*/  @P0 FMUL R27, R27, 0.25 ;  /* 0x3e8000001b1b0820 */ /* 0x000fe20000400000 */
[----:B-1----:R-:W-:Y:S01]  /*0860*/  FADD R9, R9, -R26 ;  /* 0x8000001a09097221 */ /* 0x002fe20000000000 */
[----:B------:R-:W-:Y:S01]  /*0870*/  @!P1 FMUL R10, R10, 16777216 ;  /* 0x4b8000000a0a9820 */ /* 0x000fe20000400000 */
[----:B--2---:R-:W-:-:S02]  /*0880*/  IMAD.SHL.U32 R2, R16, 0x10, RZ ;  /* 0x0000001010027824 */ /* 0x004fc400078e00ff */
[----:B------:R-:W-:Y:S01]  /*0890*/  @!P1 FMUL R27, R27, 16777216 ;  /* 0x4b8000001b1b9820 */ /* 0x000fe20000400000 */
[----:B0-----:R-:W-:-:S03]  /*08a0*/  FADD R11, R11, -R26 ;  /* 0x8000001a0b0b7221 */ /* 0x001fc60000000000 */
[----:B------:R0:W1:Y:S01]  /*08b0*/  MUFU.RCP R8, R27 ;  /* 0x0000001b00087308 */ /* 0x0000620000001000 */
[----:B------:R-:W-:Y:S01]  /*08c0*/  LOP3.LUT R2, R2, 0xff0, RZ, 0xc0, !PT ;  /* 0x00000ff002027812 */ /* 0x000fe200078ec0ff */
[----:B0-----:R-:W-:Y:S01]  /*08d0*/  FADD R27, R28, -R26 ;  /* 0x8000001a1c1b7221 */ /* 0x001fe20000000000 */
[----:B-1----:R-:W-:Y:S02]  /*08e0*/  FMUL R8, R8, R10 ;  /* 0x0000000a08087220 */ /* 0x002fe40000400000 */
[----:B------:R-:W-:Y:S02]  /*08f0*/  LEA.HI R10, R2, UR4, RZ, 0x1e ;  /* 0x00000004020a7c11 */ /* 0x000fe4000f8ff0ff */
[C---:B------:R-:W-:Y:S01]  /*0900*/  FMUL R26, R8.reuse, R7 ;  /* 0x00000007081a7220 */ /* 0x040fe20000400000 */
[C---:B------:R-:W-:Y:S01]  /*0910*/  FMUL R28, R8.reuse, R27 ;  /* 0x0000001b081c7220 */ /* 0x040fe20000400000 */
[C---:B------:R-:W-:Y:S01]  /*0920*/  FMUL R7, R8.reuse, R23 ;  /* 0x0000001708077220 */ /* 0x040fe20000400000 */
[C---:B------:R-:W-:Y:S01]  /*0930*/  FMUL R4, R8.reuse, R4 ;  /* 0x0000000408047220 */ /* 0x040fe20000400000 */
[----:B------:R-:W-:Y:S01]  /*0940*/  FMUL R24, R8, R24 ;  /* 0x0000001808187220 */ /* 0x000fe20000400000 */
[-CC-:B------:R-:W-:Y:S01]  /*0950*/  FFMA R28, R28, R18.reuse, R15.reuse ;  /* 0x000000121c1c7223 */ /* 0x180fe2000000000f */
[-CC-:B------:R-:W-:Y:S01]  /*0960*/  FFMA R7, R7, R18.reuse, R15.reuse ;  /* 0x0000001207077223 */ /* 0x180fe2000000000f */
[-CC-:B------:R-:W-:Y:S01]  /*0970*/  FFMA R4, R4, R18.reuse, R15.reuse ;  /* 0x0000001204047223 */ /* 0x180fe2000000000f */
[--C-:B------:R-:W-:Y:S01]  /*0980*/  FFMA R24, R24, R18, R15.reuse ;  /* 0x0000001218187223 */ /* 0x100fe2000000000f */
[----:B------:R-:W-:Y:S01]  /*0990*/  IMAD R2, R2, 0x4, R10 ;  /* 0x0000000402027824 */ /* 0x000fe200078e020a */
[----:B------:R-:W-:Y:S01]  /*09a0*/  FSETP.GEU.AND P0, PT, R28, RZ, PT ;  /* 0x000000ff1c00720b */ /* 0x000fe20003f0e000 */
[C---:B------:R-:W-:Y:S01]  /*09b0*/  FMUL R22, R8.reuse, R5 ;  /* 0x0000000508167220 */ /* 0x040fe20000400000 */
[C---:B------:R-:W-:Y:S01]  /*09c0*/  FSETP.GEU.AND P1, PT, R7.reuse, RZ, PT ;  /* 0x000000ff0700720b */ /* 0x040fe20003f2e000 */
[C---:B------:R-:W-:Y:S01]  /*09d0*/  FMUL R6, R8.reuse, R6 ;  /* 0x0000000608067220 */ /* 0x040fe20000400000 */
        /* <DEDUP_REMOVED lines=8> */
[----:B------:R-:W-:Y:S01]  /*0a60*/  FMUL R8, R8, R11 ;  /* 0x0000000b08087220 */ /* 0x000fe20000400000 */
[----:B------:R-:W-:Y:S01]  /*0a70*/  FSEL R7, R7, RZ, P1 ;  /* 0x000000ff07077208 */ /* 0x000fe20000800000 */
[-CC-:B------:R-:W-:Y:S01]  /*0a80*/  FFMA R6, R6, R18.reuse, R15.reuse ;  /* 0x0000001206067223 */ /* 0x180fe2000000000f */
[----:B------:R-:W-:Y:S01]  /*0a90*/  FSEL R11, R28, RZ, P0 ;  /* 0x000000ff1c0b7208 */ /* 0x000fe20000000000 */
[-CC-:B------:R-:W-:Y:S01]  /*0aa0*/  FFMA R22, R22, R18.reuse, R15.reuse ;  /* 0x0000001216167223 */ /* 0x180fe2000000000f */
[----:B------:R-:W-:Y:S01]  /*0ab0*/  FSETP.GEU.AND P1, PT, R24, RZ, PT ;  /* 0x000000ff1800720b */ /* 0x000fe20003f2e000 */
[-CC-:B------:R-:W-:Y:S01]  /*0ac0*/  FFMA R5, R5, R18.reuse, R15.reuse ;  /* 0x0000001205057223 */ /* 0x180fe2000000000f */
[----:B------:R-:W-:Y:S01]  /*0ad0*/  FSETP.GEU.AND P0, PT, R4, RZ, PT ;  /* 0x000000ff0400720b */ /* 0x000fe20003f0e000 */
[-CC-:B------:R-:W-:Y:S01]  /*0ae0*/  FFMA R26, R26, R18.reuse, R15.reuse ;  /* 0x000000121a1a7223 */ /* 0x180fe2000000000f */
[-CC-:B------:R-:W-:Y:S01]  /*0af0*/  FFMA R14, R14, R18.reuse, R15.reuse ;  /* 0x000000120e0e7223 */ /* 0x180fe2000000000f */
[-CC-:B------:R-:W-:Y:S01]  /*0b00*/  FFMA R20, R20, R18.reuse, R15.reuse ;  /* 0x0000001214147223 */ /* 0x180fe2000000000f */
[-CC-:B------:R-:W-:Y:S01]  /*0b10*/  FFMA R12, R12, R18.reuse, R15.reuse ;  /* 0x000000120c0c7223 */ /* 0x180fe2000000000f */
[-CC-:B------:R-:W-:Y:S01]  /*0b20*/  FFMA R10, R10, R18.reuse, R15.reuse ;  /* 0x000000120a0a7223 */ /* 0x180fe2000000000f */
[-CC-:B------:R-:W-:Y:S01]  /*0b30*/  FFMA R17, R17, R18.reuse, R15.reuse ;  /* 0x0000001211117223 */ /* 0x180fe2000000000f */
[-CC-:B------:R-:W-:Y:S01]  /*0b40*/  FFMA R19, R19, R18.reuse, R15.reuse ;  /* 0x0000001213137223 */ /* 0x180fe2000000000f */
[-CC-:B------:R-:W-:Y:S01]  /*0b50*/  FFMA R9, R9, R18.reuse, R15.reuse ;  /* 0x0000001209097223 */ /* 0x180fe2000000000f */
[----:B------:R-:W-:Y:S01]  /*0b60*/  FFMA R8, R8, R18, R15 ;  /* 0x0000001208087223 */ /* 0x000fe2000000000f */
[----:B------:R-:W-:Y:S01]  /*0b70*/  FSEL R13, R24, RZ, P1 ;  /* 0x000000ff180d7208 */ /* 0x000fe20000800000 */
[----:B------:R0:W-:Y:S01]  /*0b80*/  STS [R2+0x4], R7 ;  /* 0x0000040702007388 */ /* 0x0001e20000000800 */
[----:B------:R-:W-:Y:S01]  /*0b90*/  FSEL R15, R4, RZ, P0 ;  /* 0x000000ff040f7208 */ /* 0x000fe20000000000 */
[----:B------:R-:W-:Y:S01]  /*0ba0*/  IMAD.SHL.U32 R4, R16, 0x4, RZ ;  /* 0x0000000410047824 */ /* 0x000fe200078e00ff */
[----:B------:R-:W-:Y:S01]  /*0bb0*/  FSETP.GEU.AND P1, PT, R6, RZ, PT ;  /* 0x000000ff0600720b */ /* 0x000fe20003f2e000 */
[----:B------:R1:W-:Y:S01]  /*0bc0*/  STS [R2+0x8], R11 ;  /* 0x0000080b02007388 */ /* 0x0003e20000000800 */
[----:B------:R-:W-:-:S02]  /*0bd0*/  FSETP.GEU.AND P0, PT, R22, RZ, PT ;  /* 0x000000ff1600720b */ /* 0x000fc40003f0e000 */
[----:B------:R-:W-:Y:S01]  /*0be0*/  FSETP.GEU.AND P2, PT, R26, RZ, PT ;  /* 0x000000ff1a00720b */ /* 0x000fe20003f4e000 */
[----:B------:R2:W-:Y:S01]  /*0bf0*/  STS [R2+0xc], R13 ;  /* 0x00000c0d02007388 */ /* 0x0005e20000000800 */
[----:B------:R-:W-:Y:S02]  /*0c00*/  FSEL R25, R6, RZ, P1 ;  /* 0x000000ff06197208 */ /* 0x000fe40000800000 */
[----:B0-----:R-:W-:Y:S01]  /*0c10*/  FSEL R7, R22, RZ, P0 ;  /* 0x000000ff16077208 */ /* 0x001fe20000000000 */
[----:B------:R0:W-:Y:S01]  /*0c20*/  STS [R2+0x10], R15 ;  /* 0x0000100f02007388 */ /* 0x0001e20000000800 */
[----:B------:R-:W-:Y:S02]  /*0c30*/  FSETP.GEU.AND P1, PT, R14, RZ, PT ;  /* 0x000000ff0e00720b */ /* 0x000fe40003f2e000 */
[----:B------:R-:W-:Y:S01]  /*0c40*/  FSETP.GEU.AND P0, PT, R20, RZ, PT ;  /* 0x000000ff1400720b */ /* 0x000fe20003f0e000 */
[----:B------:R-:W-:Y:S01]  /*0c50*/  STS [R2+0x1c], R7 ;  /* 0x00001c0702007388 */ /* 0x000fe20000000800 */
[----:B------:R-:W-:-:S02]  /*0c60*/  FSEL R23, R26, RZ, P2 ;  /* 0x000000ff1a177208 */ /* 0x000fc40001000000 */
[----:B-1----:R-:W-:Y:S01]  /*0c70*/  FSEL R11, R14, RZ, P1 ;  /* 0x000000ff0e0b7208 */ /* 0x002fe20000800000 */
[----:B------:R-:W-:Y:S01]  /*0c80*/  STS [R2+0x18], R25 ;  /* 0x0000181902007388 */ /* 0x000fe20000000800 */
[----:B--2---:R-:W-:Y:S01]  /*0c90*/  FSEL R13, R20, RZ, P0 ;  /* 0x000000ff140d7208 */ /* 0x004fe20000000000 */
[----:B------:R-:W-:Y:S01]  /*0ca0*/  IMAD.HI R20, R21, 0x38e38e39, RZ ;  /* 0x38e38e3915147827 */ /* 0x000fe200078e02ff */
[----:B------:R-:W-:Y:S01]  /*0cb0*/  FSETP.GEU.AND P1, PT, R10, RZ, PT ;  /* 0x000000ff0a00720b */ /* 0x000fe20003f2e000 */
[----:B------:R1:W-:Y:S01]  /*0cc0*/  STS [R2+0x14], R23 ;  /* 0x0000141702007388 */ /* 0x0003e20000000800 */
[C---:B------:R-:W-:Y:S02]  /*0cd0*/  FSETP.GEU.AND P0, PT, R9.reuse, RZ, PT ;  /* 0x000000ff0900720b */ /* 0x040fe40003f0e000 */
[----:B------:R-:W-:Y:S01]  /*0ce0*/  FSETP.GEU.AND P2, PT, R12, RZ, PT ;  /* 0x000000ff0c00720b */ /* 0x000fe20003f4e000 */
[----:B------:R-:W-:Y:S01]  /*0cf0*/  STS [R2+0x20], R11 ;  /* 0x0000200b02007388 */ /* 0x000fe20000000800 */
[----:B------:R-:W-:-:S02]  /*0d00*/  FSEL R9, R9, RZ, P0 ;  /* 0x000000ff09097208 */ /* 0x000fc40000000000 */
[----:B------:R-:W-:Y:S01]  /*0d10*/  FSETP.GEU.AND P0, PT, R17, RZ, PT ;  /* 0x000000ff1100720b */ /* 0x000fe20003f0e000 */
[----:B------:R-:W-:Y:S01]  /*0d20*/  STS [R2+0x24], R13 ;  /* 0x0000240d02007388 */ /* 0x000fe20000000800 */
[----:B0-----:R-:W-:Y:S02]  /*0d30*/  FSEL R15, R12, RZ, P2 ;  /* 0x000000ff0c0f7208 */ /* 0x001fe40001000000 */
[----:B-1----:R-:W-:Y:S01]  /*0d40*/  FSEL R23, R10, RZ, P1 ;  /* 0x000000ff0a177208 */ /* 0x002fe20000800000 */
[----:B------:R0:W-:Y:S01]  /*0d50*/  STS [R2+0x38], R9 ;  /* 0x0000380902007388 */ /* 0x0001e20000000800 */
[----:B------:R-:W-:Y:S02]  /*0d60*/  FSETP.GEU.AND P1, PT, R19, RZ, PT ;  /* 0x000000ff1300720b */ /* 0x000fe40003f2e000 */
[----:B------:R-:W-:Y:S01]  /*0d70*/  FSEL R7, R17, RZ, P0 ;  /* 0x000000ff11077208 */ /* 0x000fe20000000000 */
[----:B------:R-:W-:Y:S01]  /*0d80*/  STS [R2+0x28], R15 ;  /* 0x0000280f02007388 */ /* 0x000fe20000000800 */
[----:B------:R-:W-:-:S02]  /*0d90*/  FSEL R19, R19, RZ, P1 ;  /* 0x000000ff13137208 */ /* 0x000fc40000800000 */
[C---:B------:R-:W-:Y:S01]  /*0da0*/  FSETP.GEU.AND P1, PT, R5.reuse, RZ, PT ;  /* 0x000000ff0500720b */ /* 0x040fe20003f2e000 */
[----:B------:R-:W-:Y:S01]  /*0db0*/  STS [R2+0x2c], R23 ;  /* 0x00002c1702007388 */ /* 0x000fe20000000800 */
[C---:B------:R-:W-:Y:S02]  /*0dc0*/  FSETP.GEU.AND P0, PT, R8.reuse, RZ, PT ;  /* 0x000000ff0800720b */ /* 0x040fe40003f0e000 */
[----:B------:R-:W-:Y:S01]  /*0dd0*/  FSEL R5, R5, RZ, P1 ;  /* 0x000000ff05057208 */ /* 0x000fe20000800000 */
[----:B------:R-:W-:Y:S01]  /*0de0*/  STS [R2+0x34], R19 ;  /* 0x0000341302007388 */ /* 0x000fe20000000800 */
[----:B0-----:R-:W-:Y:S02]  /*0df0*/  FSEL R9, R8, RZ, P0 ;  /* 0x000000ff08097208 */ /* 0x001fe40000000000 */
[----:B------:R-:W-:Y:S01]  /*0e00*/  LOP3.LUT R17, R4, 0x3fc, RZ, 0xc0, !PT ;  /* 0x000003fc04117812 */ /* 0x000fe200078ec0ff */
[----:B------:R-:W-:Y:S01]  /*0e10*/  STS [R2+0x30], R7 ;  /* 0x0000300702007388 */ /* 0x000fe20000000800 */
[----:B------:R-:W-:-:S02]  /*0e20*/  LOP3.LUT R16, R16, 0xfc, RZ, 0xc0, !PT ;  /* 0x000000fc10107812 */ /* 0x000fc400078ec0ff */
[C---:B------:R-:W-:Y:S01]  /*0e30*/  LOP3.LUT R4, R17.reuse, 0x400, RZ, 0xfc, !PT ;  /* 0x0000040011047812 */ /* 0x040fe200078efcff */
[----:B------:R-:W-:Y:S01]  /*0e40*/  STS [R2], R5 ;  /* 0x0000000502007388 */ /* 0x000fe20000000800 */
[----:B------:R-:W-:Y:S02]  /*0e50*/  LOP3.LUT R6, R17, 0x800, RZ, 0xfc, !PT ;  /* 0x0000080011067812 */ /* 0x000fe400078efcff */
[----:B------:R-:W-:Y:S01]  /*0e60*/  SHF.R.U32.HI R4, RZ, 0x2, R4 ;  /* 0x00000002ff047819 */ /* 0x000fe20000011604 */
[----:B------:R0:W-:Y:S01]  /*0e70*/  STS [R2+0x3c], R9 ;  /* 0x00003c0902007388 */ /* 0x0001e20000000800 */
[----:B------:R-:W-:Y:S02]  /*0e80*/  SHF.R.U32.HI R6, RZ, 0x2, R6 ;  /* 0x00000002ff067819 */ /* 0x000fe40000011606 */
[----:B------:R-:W-:Y:S02]  /*0e90*/  LOP3.LUT R4, R4, 0x1fc, RZ, 0xc0, !PT ;  /* 0x000001fc04047812 */ /* 0x000fe400078ec0ff */
[----:B------:R-:W-:-:S02]  /*0ea0*/  LOP3.LUT R6, R6, 0x2fc, RZ, 0xc0, !PT ;  /* 0x000002fc06067812 */ /* 0x000fc400078ec0ff */
[----:B------:R-:W-:Y:S01]  /*0eb0*/  IADD3 R16, R16, UR4, RZ ;  /* 0x0000000410107c10 */ /* 0x000fe2000fffe0ff */
[----:B------:R-:W-:Y:S01]  /*0ec0*/  VIADD R4, R4, UR4 ;  /* 0x0000000404047c36 */ /* 0x000fe20008000000 */
[----:B------:R-:W-:Y:S01]  /*0ed0*/  IADD3 R6, R6, UR4, RZ ;  /* 0x0000000406067c10 */ /* 0x000fe2000fffe0ff */
[----:B0-----:R-:W0:Y:S01]  /*0ee0*/  LDC.64 R2, c[0x0][0x238] ;  /* 0x00008e00ff027b82 */ /* 0x001e220000000a00 */
[----:B------:R-:W-:Y:S01]  /*0ef0*/  LOP3.LUT R18, R21, 0x40, RZ, 0xfc, !PT ;  /* 0x0000004015127812 */ /* 0x000fe200078efcff */
[----:B------:R-:W-:-:S06]  /*0f00*/  IMAD R22, R17, 0x4, R16 ;  /* 0x0000000411167824 */ /* 0x000fcc00078e0210 */
[----:B------:R-:W-:Y:S01]  /*0f10*/  BAR.SYNC.DEFER_BLOCKING 0x0 ;  /* 0x0000000000007b1d */ /* 0x000fe20000010000 */
[----:B------:R-:W-:Y:S01]  /*0f20*/  IMAD R24, R17, 0x4, R4 ;  /* 0x0000000411187824 */ /* 0x000fe200078e0204 */
[----:B------:R-:W-:Y:S01]  /*0f30*/  LOP3.LUT R16, R21, 0x80, RZ, 0xfc, !PT ;  /* 0x0000008015107812 */ /* 0x000fe200078efcff */
[----:B------:R-:W-:Y:S01]  /*0f40*/  IMAD R26, R17, 0x4, R6 ;  /* 0x00000004111a7824 */ /* 0x000fe200078e0206 */
[----:B------:R-:W-:Y:S01]  /*0f50*/  SHF.R.U32.HI R19, RZ, 0x1f, R20 ;  /* 0x0000001fff137819 */ /* 0x000fe20000011614 */
[----:B------:R-:W-:Y:S01]  /*0f60*/  IMAD.HI R23, R18, 0x38e38e39, RZ ;  /* 0x38e38e3912177827 */ /* 0x000fe200078e02ff */
[----:B------:R-:W-:Y:S02]  /*0f70*/  ISETP.GE.AND P0, PT, R0, 0xc4, PT ;  /* 0x000000c40000780c */ /* 0x000fe40003f06270 */
[----:B------:R-:W-:Y:S01]  /*0f80*/  LEA.HI.SX32 R20, R20, R19, 0x1a ;  /* 0x0000001314147211 */ /* 0x000fe200078fd2ff */
[----:B------:R-:W-:Y:S01]  /*0f90*/  IMAD.HI R19, R16, 0x38e38e39, RZ ;  /* 0x38e38e3910137827 */ /* 0x000fe200078e02ff */
[----:B------:R-:W-:-:S02]  /*0fa0*/  ISETP.LT.AND P3, PT, R21, 0x480, !P0 ;  /* 0x000004801500780c */ /* 0x000fc40004761270 */
[----:B------:R-:W-:Y:S01]  /*0fb0*/  ISETP.LT.AND P1, PT, R16, 0x480, !P0 ;  /* 0x000004801000780c */ /* 0x000fe20004721270 */
[----:B------:R-:W-:Y:S01]  /*0fc0*/  IMAD R25, R20, -0x120, R21 ;  /* 0xfffffee014197824 */ /* 0x000fe200078e0215 */
[----:B------:R-:W-:Y:S02]  /*0fd0*/  LOP3.LUT R21, R21, 0xc0, RZ, 0xfc, !PT ;  /* 0x000000c015157812 */ /* 0x000fe400078efcff */
[----:B------:R-:W-:Y:S01]  /*0fe0*/  ISETP.LT.AND P2, PT, R18, 0x480, !P0 ;  /* 0x000004801200780c */ /* 0x000fe20004741270 */
[----:B------:R-:W-:Y:S01]  /*0ff0*/  IMAD R25, R25, 0xc4, R0 ;  /* 0x000000c419197824 */ /* 0x000fe200078e0200 */
[----:B------:R-:W-:-:S03]  /*1000*/  ISETP.LT.AND P0, PT, R21, 0x480, !P0 ;  /* 0x000004801500780c */ /* 0x000fc60004701270 */
[----:B------:R-:W-:Y:S01]  /*1010*/  IMAD R25, R20, 0x63880, R25 ;  /* 0x0006388014197824 */ /* 0x000fe200078e0219 */
[C---:B------:R-:W-:Y:S01]  /*1020*/  LOP3.LUT R20, R17.reuse, 0xc00, RZ, 0xfc, !PT ;  /* 0x00000c0011147812 */ /* 0x040fe200078efcff */
[----:B------:R-:W-:Y:S03]  /*1030*/  LDS R4, [R22] ;  /* 0x0000000016047984 */ /* 0x000fe60000000800 */
[----:B------:R-:W-:Y:S01]  /*1040*/  SHF.R.U32.HI R20, RZ, 0x2, R20 ;  /* 0x00000002ff147819 */ /* 0x000fe20000011614 */
[----:B------:R-:W-:Y:S03]  /*1050*/  LDS R5, [R22+0x4] ;  /* 0x0000040016057984 */ /* 0x000fe60000000800 */
[----:B------:R-:W-:Y:S01]  /*1060*/  LOP3.LUT R20, R20, 0x3fc, RZ, 0xc0, !PT ;  /* 0x000003fc14147812 */ /* 0x000fe200078ec0ff */
[----:B------:R-:W-:Y:S03]  /*1070*/  LDS R6, [R22+0x8] ;  /* 0x0000080016067984 */ /* 0x000fe60000000800 */
[----:B------:R-:W-:Y:S01]  /*1080*/  IADD3 R20, R20, UR4, RZ ;  /* 0x0000000414147c10 */ /* 0x000fe2000fffe0ff */
[----:B------:R1:W2:Y:S04]  /*1090*/  LDS R7, [R22+0xc] ;  /* 0x00000c0016077984 */ /* 0x0002a80000000800 */
[----:B------:R-:W-:Y:S01]  /*10a0*/  IMAD R20, R17, 0x4, R20 ;  /* 0x0000000411147824 */ /* 0x000fe200078e0214 */
[----:B------:R-:W-:Y:S04]  /*10b0*/  LDS R8, [R24+0x1000] ;  /* 0x0010000018087984 */ /* 0x000fe80000000800 */
[----:B------:R-:W-:Y:S01]  /*10c0*/  LDS R9, [R24+0x1004] ;  /* 0x0010040018097984 */ /* 0x000fe20000000800 */
[----:B-1----:R-:W-:-:S03]  /*10d0*/  SHF.R.U32.HI R22, RZ, 0x1f, R19 ;  /* 0x0000001fff167819 */ /* 0x002fc60000011613 */
[----:B------:R-:W-:Y:S01]  /*10e0*/  LDS R10, [R24+0x1008] ;  /* 0x00100800180a7984 */ /* 0x000fe20000000800 */
[----:B------:R-:W-:-:S03]  /*10f0*/  LEA.HI.SX32 R19, R19, R22, 0x1a ;  /* 0x0000001613137211 */ /* 0x000fc600078fd2ff */
[----:B------:R1:W3:Y:S02]  /*1100*/  LDS R11, [R24+0x100c] ;  /* 0x00100c00180b7984 */ /* 0x0002e40000000800 */
[----:B------:R-:W-:Y:S02]  /*1110*/  IMAD R27, R19, -0x120, R16 ;  /* 0xfffffee0131b7824 */ /* 0x000fe400078e0210 */
[----:B------:R-:W-:Y:S04]  /*1120*/  LDS R12, [R26+0x2000] ;  /* 0x002000001a0c7984 */ /* 0x000fe80000000800 */
[----:B------:R-:W-:Y:S01]  /*1130*/  LDS R13, [R26+0x2004] ;  /* 0x002004001a0d7984 */ /* 0x000fe20000000800 */
[----:B-1----:R-:W-:-:S03]  /*1140*/  SHF.R.U32.HI R24, RZ, 0x1f, R23 ;  /* 0x0000001fff187819 */ /* 0x002fc60000011617 */
[----:B------:R-:W-:Y:S01]  /*1150*/  LDS R14, [R26+0x2008] ;  /* 0x002008001a0e7984 */ /* 0x000fe20000000800 */
[----:B------:R-:W-:-:S03]  /*1160*/  LEA.HI.SX32 R23, R23, R24, 0x1a ;  /* 0x0000001817177211 */ /* 0x000fc600078fd2ff */
[----:B------:R-:W1:Y:S02]  /*1170*/  LDS R15, [R26+0x200c] ;  /* 0x00200c001a0f7984 */ /* 0x000e640000000800 */
[----:B------:R-:W-:Y:S02]  /*1180*/  IMAD R29, R23, -0x120, R18 ;  /* 0xfffffee0171d7824 */ /* 0x000fe400078e0212 */
[--C-:B------:R-:W-:Y:S02]  /*1190*/  IMAD R18, R27, 0xc4, R0.reuse ;  /* 0x000000c41b127824 */ /* 0x100fe400078e0200 */
[----:B------:R-:W-:Y:S02]  /*11a0*/  IMAD R16, R29, 0xc4, R0 ;  /* 0x000000c41d107824 */ /* 0x000fe400078e0200 */
[----:B------:R-:W-:Y:S02]  /*11b0*/  IMAD R27, R19, 0x63880, R18 ;  /* 0x00063880131b7824 */ /* 0x000fe400078e0212 */
[----:B------:R-:W-:-:S02]  /*11c0*/  IMAD R23, R23, 0x63880, R16 ;  /* 0x0006388017177824 */ /* 0x000fc400078e0210 */
[----:B0-----:R-:W-:-:S04]  /*11d0*/  IMAD.WIDE R18, R25, 0x4, R2 ;  /* 0x0000000419127825 */ /* 0x001fc800078e0202 */
[--C-:B------:R-:W-:Y:S01]  /*11e0*/  IMAD.WIDE R22, R23, 0x4, R2.reuse ;  /* 0x0000000417167825 */ /* 0x100fe200078e0202 */
[----:B--2---:R0:W-:Y:S03]  /*11f0*/  @P3 STG.E.128 desc[UR6][R18.64], R4 ;  /* 0x0000000412003986 */ /* 0x0041e6000c101d06 */
[----:B------:R-:W-:Y:S01]  /*1200*/  IMAD.WIDE R24, R27, 0x4, R2 ;  /* 0x000000041b187825 */ /* 0x000fe200078e0202 */
[----:B---3--:R0:W-:Y:S04]  /*1210*/  @P2 STG.E.128 desc[UR6][R22.64], R8 ;  /* 0x0000000816002986 */ /* 0x0081e8000c101d06 */
[----:B-1----:R0:W-:Y:S02]  /*1220*/  @P1 STG.E.128 desc[UR6][R24.64], R12 ;  /* 0x0000000c18001986 */ /* 0x0021e4000c101d06 */
[----:B0-----:R-:W-:Y:S05]  /*1230*/  @!P0 EXIT ;  /* 0x000000000000894d */ /* 0x001fea0003800000 */
[----:B0-----:R-:W-:Y:S01]  /*1240*/  LDS R4, [R20+0x3000] ;  /* 0x0030000014047984 */ /* 0x001fe20000000800 */
[----:B------:R-:W-:-:S03]  /*1250*/  IMAD.HI R8, R21, 0x38e38e39, RZ ;  /* 0x38e38e3915087827 */ /* 0x000fc600078e02ff */
[----:B------:R-:W-:Y:S02]  /*1260*/  LDS R5, [R20+0x3004] ;  /* 0x0030040014057984 */ /* 0x000fe40000000800 */
[----:B------:R-:W-:Y:S02]  /*1270*/  SHF.R.U32.HI R9, RZ, 0x1f, R8 ;  /* 0x0000001fff097819 */ /* 0x000fe40000011608 */
[----:B------:R-:W-:Y:S02]  /*1280*/  LDS R6, [R20+0x3008] ;  /* 0x0030080014067984 */ /* 0x000fe40000000800 */
[----:B------:R-:W-:Y:S02]  /*1290*/  LEA.HI.SX32 R8, R8, R9, 0x1a ;  /* 0x0000000908087211 */ /* 0x000fe400078fd2ff */
[----:B------:R-:W0:Y:S03]  /*12a0*/  LDS R7, [R20+0x300c] ;  /* 0x00300c0014077984 */ /* 0x000e260000000800 */
[----:B------:R-:W-:-:S04]  /*12b0*/  IMAD R21, R8, -0x120, R21 ;  /* 0xfffffee008157824 */ /* 0x000fc800078e0215 */
[----:B------:R-:W-:-:S04]  /*12c0*/  IMAD R21, R21, 0xc4, R0 ;  /* 0x000000c415157824 */ /* 0x000fc800078e0200 */
[----:B------:R-:W-:-:S04]  /*12d0*/  IMAD R21, R8, 0x63880, R21 ;  /* 0x0006388008157824 */ /* 0x000fc800078e0215 */
[----:B------:R-:W-:-:S05]  /*12e0*/  IMAD.WIDE R2, R21, 0x4, R2 ;  /* 0x0000000415027825 */ /* 0x000fca00078e0202 */
[----:B0-----:R-:W-:Y:S01]  /*12f0*/  STG.E.128 desc[UR6][R2.64], R4 ;  /* 0x0000000402007986 */ /* 0x001fe2000c101d06 */
[----:B------:R-:W-:Y:S05]  /*1300*/  EXIT ;  /* 0x000000000000794d */ /* 0x000fea0003800000 */
.L_x_0:
[----:B------:R-:W-:-:S00]  /*1310*/  BRA `(.L_x_0) ;  /* 0xfffffffc00fc7947 */ /* 0x000fc0000383ffff */
[----:B------:R-:W-:-:S00]  /*1320*/  NOP ;  /* 0x0000000000007918 */ /* 0x000fc00000000000 */
        /* <DEDUP_REMOVED lines=13> */
.L_x_1:


//--------------------- .nv.global.init           --------------------------
	.section	.nv.global.init,"aw",@progbits
.nv.global.init:
	.type		_$_str,@object
	.size		_$_str,(_$_str_$_2 - _$_str)
_$_str:
        /*0000*/ 	.byte	0x5f, 0x5f, 0x43, 0x55, 0x44, 0x41, 0x5f, 0x46, 0x54, 0x5a, 0x00
	.type		_$_str_$_2,@object
	.size		_$_str_$_2,(.L_1 - _$_str_$_2)
_$_str_$_2:
        /*000b*/ 	.byte	0x5f, 0x5f, 0x43, 0x55, 0x44, 0x41, 0x5f, 0x50, 0x52, 0x45, 0x43, 0x5f, 0x53, 0x51, 0x52, 0x54
        /*001b*/ 	.byte	0x00
.L_1:


//--------------------- .nv.shared.triton_poi_fused__native_batch_norm_legit_no_training_relu_46 --------------------------
	.section	.nv.shared.triton_poi_fused__native_batch_norm_legit_no_training_relu_46,"aw",@nobits
	.sectionflags	@""
	.align	16
	.zero		1024


//--------------------- .nv.constant0.triton_poi_fused__native_batch_norm_legit_no_training_relu_46 --------------------------
	.section	.nv.constant0.triton_poi_fused__native_batch_norm_legit_no_training_relu_46,"a",@progbits
	.sectionflags	@""
	.align	4
.nv.constant0.triton_poi_fused__native_batch_norm_legit_no_training_relu_46:
	.zero		584
